//
// Generated by NVIDIA NVVM Compiler
//
// Compiler Build ID: CL-36424714
// Cuda compilation tools, release 13.0, V13.0.88
// Based on NVVM 20.0.0
//

.version 9.0
.target sm_100
.address_size 64

	// .globl	_Z12reduceKernelPiS_i
// _ZZ12reduceKernelPiS_iE6shared has been demoted

.visible .entry _Z12reduceKernelPiS_i(
	.param .u64 .ptr .align 1 _Z12reduceKernelPiS_i_param_0,
	.param .u64 .ptr .align 1 _Z12reduceKernelPiS_i_param_1,
	.param .u32 _Z12reduceKernelPiS_i_param_2
)
{
	.reg .pred 	%p<6>;
	.reg .b32 	%r<22>;
	.reg .b64 	%rd<9>;
	// demoted variable
	.shared .align 4 .b8 _ZZ12reduceKernelPiS_iE6shared[1024];
	ld.param.u64 	%rd1, [_Z12reduceKernelPiS_i_param_0];
	ld.param.u64 	%rd2, [_Z12reduceKernelPiS_i_param_1];
	ld.param.u32 	%r11, [_Z12reduceKernelPiS_i_param_2];
	mov.u32 	%r1, %tid.x;
	mov.u32 	%r2, %ctaid.x;
	mov.u32 	%r21, %ntid.x;
	mad.lo.s32 	%r4, %r2, %r21, %r1;
	setp.ge.s32 	%p1, %r4, %r11;
	mov.b32 	%r20, 0;
	@%p1 bra 	$L__BB0_2;
	cvta.to.global.u64 	%rd3, %rd1;
	mul.wide.s32 	%rd4, %r4, 4;
	add.s64 	%rd5, %rd3, %rd4;
	ld.global.u32 	%r20, [%rd5];
$L__BB0_2:
	shl.b32 	%r12, %r1, 2;
	mov.u32 	%r13, _ZZ12reduceKernelPiS_iE6shared;
	add.s32 	%r7, %r13, %r12;
	st.shared.u32 	[%r7], %r20;
	bar.sync 	0;
	setp.lt.u32 	%p2, %r21, 2;
	@%p2 bra 	$L__BB0_6;
$L__BB0_3:
	shr.u32 	%r9, %r21, 1;
	setp.ge.u32 	%p3, %r1, %r9;
	@%p3 bra 	$L__BB0_5;
	shl.b32 	%r14, %r9, 2;
	add.s32 	%r15, %r7, %r14;
	ld.shared.u32 	%r16, [%r15];
	ld.shared.u32 	%r17, [%r7];
	add.s32 	%r18, %r17, %r16;
	st.shared.u32 	[%r7], %r18;
$L__BB0_5:
	bar.sync 	0;
	setp.gt.u32 	%p4, %r21, 3;
	mov.u32 	%r21, %r9;
	@%p4 bra 	$L__BB0_3;
$L__BB0_6:
	setp.ne.s32 	%p5, %r1, 0;
	@%p5 bra 	$L__BB0_8;
	ld.shared.u32 	%r19, [_ZZ12reduceKernelPiS_iE6shared];
	cvta.to.global.u64 	%rd6, %rd2;
	mul.wide.u32 	%rd7, %r2, 4;
	add.s64 	%rd8, %rd6, %rd7;
	st.global.u32 	[%rd8], %r19;
$L__BB0_8:
	ret;

}


// ===== COMPILED SASS (sm_100) =====

	.target	sm_100

	.elftype	@"ET_EXEC"


//--------------------- .note.nv.tkinfo           --------------------------
	.section	.note.nv.tkinfo,"",@"SHT_NOTE"
	.sectionflags	@"SHF_NOTE_NV_TKINFO"
	.tkinfo
        /*0018*/ 	.word	0x00000002
        /*0030*/ 	.string	""
        /*0030*/ 	.string	"ptxas"
        /*0030*/ 	.string	"Cuda compilation tools, release 13.0, V13.0.88"
        /*0030*/ 	.string	"Build cuda_13.0.r13.0/compiler.36424714_0"
        /*0030*/ 	.string	"-arch sm_100 -m 64 "



//--------------------- .note.nv.cuinfo           --------------------------
	.section	.note.nv.cuinfo,"",@"SHT_NOTE"
	.sectionflags	@"SHF_NOTE_NV_CUINFO"
        /*0018*/ 	.short	0x0002
        /*001a*/ 	.short	0x0064
        /*001c*/ 	.short	0x0082
	.zero		2


//--------------------- .nv.info                  --------------------------
	.section	.nv.info,"",@"SHT_CUDA_INFO"
	.align	4


	//----- nvinfo : EIATTR_REGCOUNT
	.align		4
        /*0000*/ 	.byte	0x04, 0x2f
        /*0002*/ 	.short	(.L_1 - .L_0)
	.align		4
.L_0:
        /*0004*/ 	.word	index@(_Z12reduceKernelPiS_i)
        /*0008*/ 	.word	0x0000000b


	//----- nvinfo : EIATTR_FRAME_SIZE
	.align		4
.L_1:
        /*000c*/ 	.byte	0x04, 0x11
        /*000e*/ 	.short	(.L_3 - .L_2)
	.align		4
.L_2:
        /*0010*/ 	.word	index@(_Z12reduceKernelPiS_i)
        /*0014*/ 	.word	0x00000000


	//----- nvinfo : EIATTR_MIN_STACK_SIZE
	.align		4
.L_3:
        /*0018*/ 	.byte	0x04, 0x12
        /*001a*/ 	.short	(.L_5 - .L_4)
	.align		4
.L_4:
        /*001c*/ 	.word	index@(_Z12reduceKernelPiS_i)
        /*0020*/ 	.word	0x00000000
.L_5:


//--------------------- .nv.compat                --------------------------
	.section	.nv.compat,"",@"SHT_CUDA_COMPAT_INFO"
	.align	4
        /*0000*/ 	.byte	0x02, 0x09, 0x00, 0x00, 0x02, 0x02, 0x01, 0x00, 0x02, 0x05, 0x05, 0x00, 0x03, 0x07, 0x01, 0x01
        /*0010*/ 	.byte	0x02, 0x03, 0x00, 0x00, 0x02, 0x06, 0x01, 0x00, 0x04, 0x0b, 0x08, 0x00, 0x09, 0x00, 0x00, 0x00
        /*0020*/ 	.byte	0x00, 0x00, 0x00, 0x00


//--------------------- .nv.info._Z12reduceKernelPiS_i --------------------------
	.section	.nv.info._Z12reduceKernelPiS_i,"",@"SHT_CUDA_INFO"
	.sectionflags	@""
	.align	4


	//----- nvinfo : EIATTR_CUDA_API_VERSION
	.align		4
        /*0000*/ 	.byte	0x04, 0x37
        /*0002*/ 	.short	(.L_7 - .L_6)
.L_6:
        /*0004*/ 	.word	0x00000082


	//----- nvinfo : EIATTR_KPARAM_INFO
	.align		4
.L_7:
        /*0008*/ 	.byte	0x04, 0x17
        /*000a*/ 	.short	(.L_9 - .L_8)
.L_8:
        /*000c*/ 	.word	0x00000000
        /*0010*/ 	.short	0x0002
        /*0012*/ 	.short	0x0010
        /*0014*/ 	.byte	0x00, 0xf0, 0x11, 0x00


	//----- nvinfo : EIATTR_KPARAM_INFO
	.align		4
.L_9:
        /*0018*/ 	.byte	0x04, 0x17
        /*001a*/ 	.short	(.L_11 - .L_10)
.L_10:
        /*001c*/ 	.word	0x00000000
        /*0020*/ 	.short	0x0001
        /*0022*/ 	.short	0x0008
        /*0024*/ 	.byte	0x00, 0xf5, 0x21, 0x00


	//----- nvinfo : EIATTR_KPARAM_INFO
	.align		4
.L_11:
        /*0028*/ 	.byte	0x04, 0x17
        /*002a*/ 	.short	(.L_13 - .L_12)
.L_12:
        /*002c*/ 	.word	0x00000000
        /*0030*/ 	.short	0x0000
        /*0032*/ 	.short	0x0000
        /*0034*/ 	.byte	0x00, 0xf5, 0x21, 0x00


	//----- nvinfo : EIATTR_SPARSE_MMA_MASK
	.align		4
.L_13:
        /*0038*/ 	.byte	0x03, 0x50
        /*003a*/ 	.short	0x0000


	//----- nvinfo : EIATTR_MAXREG_COUNT
	.align		4
        /*003c*/ 	.byte	0x03, 0x1b
        /*003e*/ 	.short	0x00ff


	//----- nvinfo : EIATTR_NUM_BARRIERS
	.align		4
        /*0040*/ 	.byte	0x02, 0x4c
        /*0042*/ 	.byte	0x01
	.zero		1


	//----- nvinfo : EIATTR_MERCURY_ISA_VERSION
	.align		4
        /*0044*/ 	.byte	0x03, 0x5f
        /*0046*/ 	.short	0x0101


	//----- nvinfo : EIATTR_VRC_CTA_INIT_COUNT
	.align		4
        /*0048*/ 	.byte	0x02, 0x4a
	.zero		1
	.zero		1


	//----- nvinfo : EIATTR_EXIT_INSTR_OFFSETS
	.align		4
        /*004c*/ 	.byte	0x04, 0x1c
        /*004e*/ 	.short	(.L_15 - .L_14)


	//   ....[0]....
.L_14:
        /*0050*/ 	.word	0x00000210


	//   ....[1]....
        /*0054*/ 	.word	0x00000290


	//----- nvinfo : EIATTR_CBANK_PARAM_SIZE
	.align		4
.L_15:
        /*0058*/ 	.byte	0x03, 0x19
        /*005a*/ 	.short	0x0014


	//----- nvinfo : EIATTR_PARAM_CBANK
	.align		4
        /*005c*/ 	.byte	0x04, 0x0a
        /*005e*/ 	.short	(.L_17 - .L_16)
	.align		4
.L_16:
        /*0060*/ 	.word	index@(.nv.constant0._Z12reduceKernelPiS_i)
        /*0064*/ 	.short	0x0380
        /*0066*/ 	.short	0x0014


	//----- nvinfo : EIATTR_SW_WAR
	.align		4
.L_17:
        /*0068*/ 	.byte	0x04, 0x36
        /*006a*/ 	.short	(.L_19 - .L_18)
.L_18:
        /*006c*/ 	.word	0x00000008
.L_19:


//--------------------- .nv.callgraph             --------------------------
	.section	.nv.callgraph,"",@"SHT_CUDA_CALLGRAPH"
	.align	4
	.sectionentsize	8
	.align		4
        /*0000*/ 	.word	0x00000000
	.align		4
        /*0004*/ 	.word	0xffffffff
	.align		4
        /*0008*/ 	.word	0x00000000
	.align		4
        /*000c*/ 	.word	0xfffffffe
	.align		4
        /*0010*/ 	.word	0x00000000
	.align		4
        /*0014*/ 	.word	0xfffffffd
	.align		4
        /*0018*/ 	.word	0x00000000
	.align		4
        /*001c*/ 	.word	0xfffffffc


//--------------------- .text._Z12reduceKernelPiS_i --------------------------
	.section	.text._Z12reduceKernelPiS_i,"ax",@progbits
	.align	128
        .global         _Z12reduceKernelPiS_i
        .type           _Z12reduceKernelPiS_i,@function
        .size           _Z12reduceKernelPiS_i,(.L_x_3 - _Z12reduceKernelPiS_i)
        .other          _Z12reduceKernelPiS_i,@"STO_CUDA_ENTRY STV_DEFAULT"
_Z12reduceKernelPiS_i:
.text._Z12reduceKernelPiS_i:
[----:B------:R-:W-:Y:S01]  /*0000*/  LDC R1, c[0x0][0x37c] ;  /* 0x0000df00ff017b82 */ /* 0x000fe20000000800 */
[----:B------:R-:W0:Y:S01]  /*0010*/  S2R R6, SR_TID.X ;  /* 0x0000000000067919 */ /* 0x000e220000002100 */
[----:B------:R-:W0:Y:S01]  /*0020*/  LDCU UR8, c[0x0][0x360] ;  /* 0x00006c00ff0877ac */ /* 0x000e220008000800 */
[----:B------:R-:W-:Y:S01]  /*0030*/  IMAD.MOV.U32 R4, RZ, RZ, RZ ;  /* 0x000000ffff047224 */ /* 0x000fe200078e00ff */
[----:B------:R-:W0:Y:S01]  /*0040*/  S2R R7, SR_CTAID.X ;  /* 0x0000000000077919 */ /* 0x000e220000002500 */
[----:B------:R-:W1:Y:S01]  /*0050*/  LDCU UR4, c[0x0][0x390] ;  /* 0x00007200ff0477ac */ /* 0x000e620008000800 */
[----:B------:R-:W2:Y:S01]  /*0060*/  LDCU.64 UR6, c[0x0][0x358] ;  /* 0x00006b00ff0677ac */ /* 0x000ea20008000a00 */
[----:B0-----:R-:W-:-:S05]  /*0070*/  IMAD R5, R7, UR8, R6 ;  /* 0x0000000807057c24 */ /* 0x001fca000f8e0206 */
[----:B-1----:R-:W-:-:S13]  /*0080*/  ISETP.GE.AND P0, PT, R5, UR4, PT ;  /* 0x0000000405007c0c */ /* 0x002fda000bf06270 */
[----:B------:R-:W0:Y:S02]  /*0090*/  @!P0 LDC.64 R2, c[0x0][0x380] ;  /* 0x0000e000ff028b82 */ /* 0x000e240000000a00 */
[----:B0-----:R-:W-:-:S05]  /*00a0*/  @!P0 IMAD.WIDE R2, R5, 0x4, R2 ;  /* 0x0000000405028825 */ /* 0x001fca00078e0202 */
[----:B--2---:R-:W2:Y:S01]  /*00b0*/  @!P0 LDG.E R4, desc[UR6][R2.64] ;  /* 0x0000000602048981 */ /* 0x004ea2000c1e1900 */
[----:B------:R-:W0:Y:S01]  /*00c0*/  S2UR UR5, SR_CgaCtaId ;  /* 0x00000000000579c3 */ /* 0x000e220000008800 */
[----:B------:R-:W-:Y:S01]  /*00d0*/  IMAD.U32 R0, RZ, RZ, UR8 ;  /* 0x00000008ff007e24 */ /* 0x000fe2000f8e00ff */
[----:B------:R-:W-:Y:S01]  /*00e0*/  UMOV UR4, 0x400 ;  /* 0x0000040000047882 */ /* 0x000fe20000000000 */
[----:B------:R-:W-:-:S03]  /*00f0*/  ISETP.NE.AND P0, PT, R6, RZ, PT ;  /* 0x000000ff0600720c */ /* 0x000fc60003f05270 */
[----:B------:R-:W-:Y:S01]  /*0100*/  ISETP.GE.U32.AND P1, PT, R0, 0x2, PT ;  /* 0x000000020000780c */ /* 0x000fe20003f26070 */
[----:B0-----:R-:W-:-:S06]  /*0110*/  ULEA UR4, UR5, UR4, 0x18 ;  /* 0x0000000405047291 */ /* 0x001fcc000f8ec0ff */
[----:B------:R-:W-:-:S05]  /*0120*/  LEA R5, R6, UR4, 0x2 ;  /* 0x0000000406057c11 */ /* 0x000fca000f8e10ff */
[----:B--2---:R0:W-:Y:S01]  /*0130*/  STS [R5], R4 ;  /* 0x0000000405007388 */ /* 0x0041e20000000800 */
[----:B------:R-:W-:Y:S06]  /*0140*/  BAR.SYNC.DEFER_BLOCKING 0x0 ;  /* 0x0000000000007b1d */ /* 0x000fec0000010000 */
[----:B------:R-:W-:Y:S05]  /*0150*/  @!P1 BRA `(.L_x_0) ;  /* 0x00000000002c9947 */ /* 0x000fea0003800000 */
.L_x_1:
[----:B------:R-:W-:-:S04]  /*0160*/  SHF.R.U32.HI R8, RZ, 0x1, R0 ;  /* 0x00000001ff087819 */ /* 0x000fc80000011600 */
[----:B------:R-:W-:-:S13]  /*0170*/  ISETP.GE.U32.AND P1, PT, R6, R8, PT ;  /* 0x000000080600720c */ /* 0x000fda0003f26070 */
[----:B------:R-:W-:Y:S01]  /*0180*/  @!P1 LEA R2, R8, R5, 0x2 ;  /* 0x0000000508029211 */ /* 0x000fe200078e10ff */
[----:B------:R-:W-:Y:S05]  /*0190*/  @!P1 LDS R3, [R5] ;  /* 0x0000000005039984 */ /* 0x000fea0000000800 */
[----:B------:R-:W0:Y:S02]  /*01a0*/  @!P1 LDS R2, [R2] ;  /* 0x0000000002029984 */ /* 0x000e240000000800 */
[----:B0-----:R-:W-:-:S05]  /*01b0*/  @!P1 IMAD.IADD R4, R2, 0x1, R3 ;  /* 0x0000000102049824 */ /* 0x001fca00078e0203 */
[----:B------:R1:W-:Y:S01]  /*01c0*/  @!P1 STS [R5], R4 ;  /* 0x0000000405009388 */ /* 0x0003e20000000800 */
[----:B------:R-:W-:Y:S01]  /*01d0*/  BAR.SYNC.DEFER_BLOCKING 0x0 ;  /* 0x0000000000007b1d */ /* 0x000fe20000010000 */
[----:B------:R-:W-:Y:S02]  /*01e0*/  ISETP.GT.U32.AND P1, PT, R0, 0x3, PT ;  /* 0x000000030000780c */ /* 0x000fe40003f24070 */
[----:B------:R-:W-:-:S11]  /*01f0*/  MOV R0, R8 ;  /* 0x0000000800007202 */ /* 0x000fd60000000f00 */
[----:B-1----:R-:W-:Y:S05]  /*0200*/  @P1 BRA `(.L_x_1) ;  /* 0xfffffffc00d41947 */ /* 0x002fea000383ffff */
.L_x_0:
[----:B------:R-:W-:Y:S05]  /*0210*/  @P0 EXIT ;  /* 0x000000000000094d */ /* 0x000fea0003800000 */
[----:B------:R-:W1:Y:S01]  /*0220*/  S2UR UR5, SR_CgaCtaId ;  /* 0x00000000000579c3 */ /* 0x000e620000008800 */
[----:B------:R-:W-:-:S07]  /*0230*/  UMOV UR4, 0x400 ;  /* 0x0000040000047882 */ /* 0x000fce0000000000 */
[----:B------:R-:W2:Y:S01]  /*0240*/  LDC.64 R2, c[0x0][0x388] ;  /* 0x0000e200ff027b82 */ /* 0x000ea20000000a00 */
[----:B-1----:R-:W-:Y:S01]  /*0250*/  ULEA UR4, UR5, UR4, 0x18 ;  /* 0x0000000405047291 */ /* 0x002fe2000f8ec0ff */
[----:B--2---:R-:W-:-:S08]  /*0260*/  IMAD.WIDE.U32 R2, R7, 0x4, R2 ;  /* 0x0000000407027825 */ /* 0x004fd000078e0002 */
[----:B0-----:R-:W0:Y:S04]  /*0270*/  LDS R5, [UR4] ;  /* 0x00000004ff057984 */ /* 0x001e280008000800 */
[----:B0-----:R-:W-:Y:S01]  /*0280*/  STG.E desc[UR6][R2.64], R5 ;  /* 0x0000000502007986 */ /* 0x001fe2000c101906 */
[----:B------:R-:W-:Y:S05]  /*0290*/  EXIT ;  /* 0x000000000000794d */ /* 0x000fea0003800000 */
.L_x_2:
[----:B------:R-:W-:-:S00]  /*02a0*/  BRA `(.L_x_2) ;  /* 0xfffffffc00fc7947 */ /* 0x000fc0000383ffff */
[----:B------:R-:W-:-:S00]  /*02b0*/  NOP ;  /* 0x0000000000007918 */ /* 0x000fc00000000000 */
        /* <DEDUP_REMOVED lines=12> */
.L_x_3:


//--------------------- .nv.shared._Z12reduceKernelPiS_i --------------------------
	.section	.nv.shared._Z12reduceKernelPiS_i,"aw",@nobits
	.sectionflags	@""
	.align	4
.nv.shared._Z12reduceKernelPiS_i:
	.zero		2048


//--------------------- .nv.shared.reserved.0     --------------------------
	.section	.nv.shared.reserved.0,"aw",@nobits
	.weak		__nv_reservedSMEM_offset_0_alias
	.size		__nv_reservedSMEM_offset_0_alias, 0, 64
	.other		__nv_reservedSMEM_offset_0_alias,@"STO_CUDA_RESERVED_SHARED STV_DEFAULT"
__nv_reservedSMEM_offset_0_alias:
	.zero		0
	.zero		64


//--------------------- .nv.constant0._Z12reduceKernelPiS_i --------------------------
	.section	.nv.constant0._Z12reduceKernelPiS_i,"a",@progbits
	.sectionflags	@""
	.align	4
.nv.constant0._Z12reduceKernelPiS_i:
	.zero		916


//--------------------- SYMBOLS --------------------------

	.type		.nv.reservedSmem.offset0,@object
	.size		.nv.reservedSmem.offset0,0x4
	.type		.nv.reservedSmem.cap,@object
	.size		.nv.reservedSmem.cap,0x4
